	.headerflags	@"EF_CUDA_TEXMODE_UNIFIED EF_CUDA_64BIT_ADDRESS EF_CUDA_ACCELERATORS EF_CUDA_SM90 EF_CUDA_VIRTUAL_SM(EF_CUDA_SM90)"
	.elftype	@"ET_EXEC"


//--------------------- .nv.info                  --------------------------
	.section	.nv.info,"",@"SHT_CUDA_INFO"
	.align	4


	//----- nvinfo : EIATTR_REGCOUNT
	.align		4
        /*0000*/ 	.byte	0x04, 0x2f
        /*0002*/ 	.short	(.L_3 - .L_2)
	.align		4
.L_2:
        /*0004*/ 	.word	index@(triton_poi_fused__native_batch_norm_legit_no_training_convolution_relu_4)
        /*0008*/ 	.word	0x00000016


	//----- nvinfo : EIATTR_MIN_STACK_SIZE
	.align		4
.L_3:
        /*000c*/ 	.byte	0x04, 0x12
        /*000e*/ 	.short	(.L_5 - .L_4)
	.align		4
.L_4:
        /*0010*/ 	.word	index@(triton_poi_fused__native_batch_norm_legit_no_training_convolution_relu_4)
        /*0014*/ 	.word	0x00000000


	//----- nvinfo : EIATTR_FRAME_SIZE
	.align		4
.L_5:
        /*0018*/ 	.byte	0x04, 0x11
        /*001a*/ 	.short	(.L_7 - .L_6)
	.align		4
.L_6:
        /*001c*/ 	.word	index@(triton_poi_fused__native_batch_norm_legit_no_training_convolution_relu_4)
        /*0020*/ 	.word	0x00000000


	//----- nvinfo : EIATTR_MIN_STACK_SIZE
	.align		4
.L_7:
        /*0024*/ 	.byte	0x04, 0x12
        /*0026*/ 	.short	(.L_9 - .L_8)
	.align		4
.L_8:
        /*0028*/ 	.word	index@(triton_poi_fused__native_batch_norm_legit_no_training_convolution_relu_4)
        /*002c*/ 	.word	0x00000000
.L_9:


//--------------------- .nv.info.triton_poi_fused__native_batch_norm_legit_no_training_convolution_relu_4 --------------------------
	.section	.nv.info.triton_poi_fused__native_batch_norm_legit_no_training_convolution_relu_4,"",@"SHT_CUDA_INFO"
	.sectionflags	@""
	.align	4


	//----- nvinfo : EIATTR_CUDA_API_VERSION
	.align		4
        /*0000*/ 	.byte	0x04, 0x37
        /*0002*/ 	.short	(.L_11 - .L_10)
.L_10:
        /*0004*/ 	.word	0x0000007c


	//----- nvinfo : EIATTR_KPARAM_INFO
	.align		4
.L_11:
        /*0008*/ 	.byte	0x04, 0x17
        /*000a*/ 	.short	(.L_13 - .L_12)
.L_12:
        /*000c*/ 	.word	0x00000000
        /*0010*/ 	.short	0x0007
        /*0012*/ 	.short	0x0038
        /*0014*/ 	.byte	0x00, 0xf0, 0x11, 0x00


	//----- nvinfo : EIATTR_KPARAM_INFO
	.align		4
.L_13:
        /*0018*/ 	.byte	0x04, 0x17
        /*001a*/ 	.short	(.L_15 - .L_14)
.L_14:
        /*001c*/ 	.word	0x00000000
        /*0020*/ 	.short	0x0006
        /*0022*/ 	.short	0x0030
        /*0024*/ 	.byte	0x00, 0xf4, 0x21, 0x00


	//----- nvinfo : EIATTR_KPARAM_INFO
	.align		4
.L_15:
        /*0028*/ 	.byte	0x04, 0x17
        /*002a*/ 	.short	(.L_17 - .L_16)
.L_16:
        /*002c*/ 	.word	0x00000000
        /*0030*/ 	.short	0x0005
        /*0032*/ 	.short	0x0028
        /*0034*/ 	.byte	0x00, 0xf4, 0x21, 0x00


	//----- nvinfo : EIATTR_KPARAM_INFO
	.align		4
.L_17:
        /*0038*/ 	.byte	0x04, 0x17
        /*003a*/ 	.short	(.L_19 - .L_18)
.L_18:
        /*003c*/ 	.word	0x00000000
        /*0040*/ 	.short	0x0004
        /*0042*/ 	.short	0x0020
        /*0044*/ 	.byte	0x00, 0xf4, 0x21, 0x00


	//----- nvinfo : EIATTR_KPARAM_INFO
	.align		4
.L_19:
        /*0048*/ 	.byte	0x04, 0x17
        /*004a*/ 	.short	(.L_21 - .L_20)
.L_20:
        /*004c*/ 	.word	0x00000000
        /*0050*/ 	.short	0x0003
        /*0052*/ 	.short	0x0018
        /*0054*/ 	.byte	0x00, 0xf4, 0x21, 0x00


	//----- nvinfo : EIATTR_KPARAM_INFO
	.align		4
.L_21:
        /*0058*/ 	.byte	0x04, 0x17
        /*005a*/ 	.short	(.L_23 - .L_22)
.L_22:
        /*005c*/ 	.word	0x00000000
        /*0060*/ 	.short	0x0002
        /*0062*/ 	.short	0x0010
        /*0064*/ 	.byte	0x00, 0xf4, 0x21, 0x00


	//----- nvinfo : EIATTR_KPARAM_INFO
	.align		4
.L_23:
        /*0068*/ 	.byte	0x04, 0x17
        /*006a*/ 	.short	(.L_25 - .L_24)
.L_24:
        /*006c*/ 	.word	0x00000000
        /*0070*/ 	.short	0x0001
        /*0072*/ 	.short	0x0008
        /*0074*/ 	.byte	0x00, 0xf4, 0x21, 0x00


	//----- nvinfo : EIATTR_KPARAM_INFO
	.align		4
.L_25:
        /*0078*/ 	.byte	0x04, 0x17
        /*007a*/ 	.short	(.L_27 - .L_26)
.L_26:
        /*007c*/ 	.word	0x00000000
        /*0080*/ 	.short	0x0000
        /*0082*/ 	.short	0x0000
        /*0084*/ 	.byte	0x00, 0xf4, 0x21, 0x00


	//----- nvinfo : EIATTR_SPARSE_MMA_MASK
	.align		4
.L_27:
        /*0088*/ 	.byte	0x03, 0x50
        /*008a*/ 	.short	0x0000


	//----- nvinfo : EIATTR_MAXREG_COUNT
	.align		4
        /*008c*/ 	.byte	0x03, 0x1b
        /*008e*/ 	.short	0x00ff


	//----- nvinfo : EIATTR_EXIT_INSTR_OFFSETS
	.align		4
        /*0090*/ 	.byte	0x04, 0x1c
        /*0092*/ 	.short	(.L_29 - .L_28)


	//   ....[0]....
.L_28:
        /*0094*/ 	.word	0x000003c0


	//----- nvinfo : EIATTR_REQNTID
	.align		4
.L_29:
        /*0098*/ 	.byte	0x04, 0x10
        /*009a*/ 	.short	(.L_31 - .L_30)
.L_30:
        /*009c*/ 	.word	0x00000100
        /*00a0*/ 	.word	0x00000001
        /*00a4*/ 	.word	0x00000001


	//----- nvinfo : EIATTR_CBANK_PARAM_SIZE
	.align		4
.L_31:
        /*00a8*/ 	.byte	0x03, 0x19
        /*00aa*/ 	.short	0x003c


	//----- nvinfo : EIATTR_PARAM_CBANK
	.align		4
        /*00ac*/ 	.byte	0x04, 0x0a
        /*00ae*/ 	.short	(.L_33 - .L_32)
	.align		4
.L_32:
        /*00b0*/ 	.word	index@(.nv.constant0.triton_poi_fused__native_batch_norm_legit_no_training_convolution_relu_4)
        /*00b4*/ 	.short	0x0210
        /*00b6*/ 	.short	0x003c


	//----- nvinfo : EIATTR_SW_WAR
	.align		4
.L_33:
        /*00b8*/ 	.byte	0x04, 0x36
        /*00ba*/ 	.short	(.L_35 - .L_34)
.L_34:
        /*00bc*/ 	.word	0x00000008
.L_35:


//--------------------- .nv.callgraph             --------------------------
	.section	.nv.callgraph,"",@"SHT_CUDA_CALLGRAPH"
	.align	4
	.sectionentsize	8
	.align		4
        /*0000*/ 	.word	0x00000000
	.align		4
        /*0004*/ 	.word	0xffffffff
	.align		4
        /*0008*/ 	.word	0x00000000
	.align		4
        /*000c*/ 	.word	0xfffffffe
	.align		4
        /*0010*/ 	.word	0x00000000
	.align		4
        /*0014*/ 	.word	0xfffffffd
	.align		4
        /*0018*/ 	.word	0x00000000
	.align		4
        /*001c*/ 	.word	0xfffffffc


//--------------------- .nv.constant4             --------------------------
	.section	.nv.constant4,"a",@progbits
	.align	8
	.align		8
.nv.constant4:
        /*0000*/ 	.dword	_$_str
	.align		8
        /*0008*/ 	.dword	_$_str_$_2


//--------------------- .text.triton_poi_fused__native_batch_norm_legit_no_training_convolution_relu_4 --------------------------
	.section	.text.triton_poi_fused__native_batch_norm_legit_no_training_convolution_relu_4,"ax",@progbits
	.align	128
        .global         triton_poi_fused__native_batch_norm_legit_no_training_convolution_relu_4
        .type           triton_poi_fused__native_batch_norm_legit_no_training_convolution_relu_4,@function
        .size           triton_poi_fused__native_batch_norm_legit_no_training_convolution_relu_4,(.L_x_1 - triton_poi_fused__native_batch_norm_legit_no_training_convolution_relu_4)
        .other          triton_poi_fused__native_batch_norm_legit_no_training_convolution_relu_4,@"STO_CUDA_ENTRY STV_DEFAULT"
triton_poi_fused__native_batch_norm_legit_no_training_convolution_relu_4:
.text.triton_poi_fused__native_batch_norm_legit_no_training_convolution_relu_4:
[----:B------:R-:W-:Y:S01]  /*0000*/  LDC R1, c[0x0][0x28] ;  /* 0x00000a00ff017b82 */ /* 0x000fe20000000800 */
[----:B------:R-:W1:Y:S07]  /*0010*/  S2R R0, SR_TID.X ;  /* 0x0000000000007919 */ /* 0x000e6e0000002100 */
[----:B------:R-:W2:Y:S01]  /*0020*/  LDC.64 R12, c[0x0][0x228] ;  /* 0x00008a00ff0c7b82 */ /* 0x000ea20000000a00 */
[----:B------:R-:W-:Y:S01]  /*0030*/  ULDC.64 UR4, c[0x0][0x208] ;  /* 0x0000820000047ab9 */ /* 0x000fe20000000a00 */
[----:B------:R-:W3:Y:S06]  /*0040*/  S2R R5, SR_CTAID.X ;  /* 0x0000000000057919 */ /* 0x000eec0000002500 */
[----:B------:R-:W4:Y:S08]  /*0050*/  LDC.64 R10, c[0x0][0x218] ;  /* 0x00008600ff0a7b82 */ /* 0x000f300000000a00 */
[----:B------:R-:W5:Y:S08]  /*0060*/  LDC.64 R14, c[0x0][0x220] ;  /* 0x00008800ff0e7b82 */ /* 0x000f700000000a00 */
[----:B------:R-:W4:Y:S01]  /*0070*/  LDC.64 R16, c[0x0][0x230] ;  /* 0x00008c00ff107b82 */ /* 0x000f220000000a00 */
[----:B-1----:R-:W-:-:S07]  /*0080*/  SHF.L.U32 R0, R0, 0x1, RZ ;  /* 0x0000000100007819 */ /* 0x002fce00000006ff */
[----:B------:R-:W1:Y:S01]  /*0090*/  LDC.64 R6, c[0x0][0x238] ;  /* 0x00008e00ff067b82 */ /* 0x000e620000000a00 */
[----:B---3--:R-:W-:Y:S02]  /*00a0*/  SHF.R.S32.HI R3, RZ, 0x16, R5 ;  /* 0x00000016ff037819 */ /* 0x008fe40000011405 */
[----:B------:R-:W-:Y:S02]  /*00b0*/  LOP3.LUT R0, R0, 0x1fe, RZ, 0xc0, !PT ;  /* 0x000001fe00007812 */ /* 0x000fe400078ec0ff */
[----:B------:R-:W-:Y:S02]  /*00c0*/  SGXT R3, R3, 0x1 ;  /* 0x000000010303781a */ /* 0x000fe40000000200 */
[----:B------:R-:W-:-:S04]  /*00d0*/  LEA R0, R5, R0, 0x9 ;  /* 0x0000000005007211 */ /* 0x000fc800078e48ff */
[----:B------:R-:W-:-:S04]  /*00e0*/  LEA.HI R3, R3, R0, RZ, 0x6 ;  /* 0x0000000003037211 */ /* 0x000fc800078f30ff */
[--C-:B------:R-:W-:Y:S02]  /*00f0*/  SHF.R.S32.HI R2, RZ, 0x6, R3.reuse ;  /* 0x00000006ff027819 */ /* 0x100fe40000011403 */
[----:B------:R-:W-:-:S04]  /*0100*/  SHF.R.S32.HI R3, RZ, 0x1f, R3 ;  /* 0x0000001fff037819 */ /* 0x000fc80000011403 */
[----:B------:R-:W-:-:S04]  /*0110*/  LEA.HI R3, R3, R2, RZ, 0x9 ;  /* 0x0000000203037211 */ /* 0x000fc800078f48ff */
[----:B------:R-:W-:-:S04]  /*0120*/  LOP3.LUT R3, R3, 0xfffffe00, RZ, 0xc0, !PT ;  /* 0xfffffe0003037812 */ /* 0x000fc800078ec0ff */
[----:B------:R-:W-:Y:S02]  /*0130*/  IADD3 R19, R2, -R3, RZ ;  /* 0x8000000302137210 */ /* 0x000fe40007ffe0ff */
[----:B------:R-:W3:Y:S03]  /*0140*/  LDC.64 R2, c[0x0][0x210] ;  /* 0x00008400ff027b82 */ /* 0x000ee60000000a00 */
[----:B--2---:R-:W-:-:S05]  /*0150*/  IMAD.WIDE R12, R19, 0x4, R12 ;  /* 0x00000004130c7825 */ /* 0x004fca00078e020c */
[----:B------:R2:W2:Y:S01]  /*0160*/  LDG.E.EL R18, desc[UR4][R12.64] ;  /* 0x000000040c127981 */ /* 0x0004a2000c2e1900 */
[----:B----4-:R-:W-:-:S05]  /*0170*/  IMAD.WIDE R10, R19, 0x4, R10 ;  /* 0x00000004130a7825 */ /* 0x010fca00078e020a */
[----:B------:R-:W4:Y:S01]  /*0180*/  LDG.E.EL R8, desc[UR4][R10.64] ;  /* 0x000000040a087981 */ /* 0x000f22000c2e1900 */
[----:B---3--:R-:W-:-:S05]  /*0190*/  IMAD.WIDE R2, R0, 0x4, R2 ;  /* 0x0000000400027825 */ /* 0x008fca00078e0202 */
[----:B------:R-:W4:Y:S01]  /*01a0*/  LDG.E.64 R4, desc[UR4][R2.64] ;  /* 0x0000000402047981 */ /* 0x000f22000c1e1b00 */
[----:B-----5:R-:W-:-:S04]  /*01b0*/  IMAD.WIDE R14, R19, 0x4, R14 ;  /* 0x00000004130e7825 */ /* 0x020fc800078e020e */
[C---:B0-2---:R-:W-:Y:S01]  /*01c0*/  IMAD.WIDE R12, R19.reuse, 0x4, R16 ;  /* 0x00000004130c7825 */ /* 0x045fe200078e0210 */
[----:B------:R0:W2:Y:S03]  /*01d0*/  LDG.E.EL R9, desc[UR4][R14.64] ;  /* 0x000000040e097981 */ /* 0x0000a6000c2e1900 */
[----:B-1----:R-:W-:Y:S02]  /*01e0*/  IMAD.WIDE R16, R19, 0x4, R6 ;  /* 0x0000000413107825 */ /* 0x002fe400078e0206 */
[----:B------:R-:W3:Y:S01]  /*01f0*/  LDG.E.EL R12, desc[UR4][R12.64] ;  /* 0x000000040c0c7981 */ /* 0x000ee2000c2e1900 */
[----:B------:R-:W1:Y:S03]  /*0200*/  LDC.64 R6, c[0x0][0x240] ;  /* 0x00009000ff067b82 */ /* 0x000e660000000a00 */
[----:B------:R-:W3:Y:S01]  /*0210*/  LDG.E.EL R17, desc[UR4][R16.64] ;  /* 0x0000000410117981 */ /* 0x000ee2000c2e1900 */
[----:B0-----:R-:W-:Y:S01]  /*0220*/  HFMA2.MMA R14, -RZ, RZ, 1.625, 0 ;  /* 0x3e800000ff0e7435 */ /* 0x001fe200000001ff */
[----:B-1----:R-:W-:-:S04]  /*0230*/  IMAD.WIDE R6, R0, 0x4, R6 ;  /* 0x0000000400067825 */ /* 0x002fc800078e0206 */
[----:B------:R-:W-:-:S04]  /*0240*/  FADD R18, R18, 9.9999997473787516356e-06 ;  /* 0x3727c5ac12127421 */ /* 0x000fc80000000000 */
[----:B------:R-:W0:Y:S02]  /*0250*/  MUFU.SQRT R19, R18 ;  /* 0x0000001200137308 */ /* 0x000e240000002000 */
[C---:B0-----:R-:W-:Y:S02]  /*0260*/  FSETP.GT.AND P2, PT, R19.reuse, 8.50705917302346158658e+37, PT ;  /* 0x7e8000001300780b */ /* 0x041fe40003f44000 */
[----:B------:R-:W-:-:S11]  /*0270*/  FSETP.GEU.AND P0, PT, R19, 1.175494350822287508e-38, PT ;  /* 0x008000001300780b */ /* 0x000fd60003f0e000 */
[----:B------:R-:W-:-:S04]  /*0280*/  @P2 FMUL R19, R19, 0.25 ;  /* 0x3e80000013132820 */ /* 0x000fc80000400000 */
[----:B------:R-:W-:Y:S01]  /*0290*/  @!P0 FMUL R19, R19, 16777216 ;  /* 0x4b80000013138820 */ /* 0x000fe20000400000 */
[----:B----4-:R-:W-:-:S05]  /*02a0*/  FADD R10, R4, R8 ;  /* 0x00000008040a7221 */ /* 0x010fca0000000000 */
[----:B------:R-:W0:Y:S01]  /*02b0*/  MUFU.RCP R19, R19 ;  /* 0x0000001300137308 */ /* 0x000e220000001000 */
[----:B------:R-:W-:Y:S01]  /*02c0*/  FSEL R14, R14, 1, P2 ;  /* 0x3f8000000e0e7808 */ /* 0x000fe20001000000 */
[C---:B------:R-:W-:Y:S01]  /*02d0*/  FADD R11, R5.reuse, R8 ;  /* 0x00000008050b7221 */ /* 0x040fe20000000000 */
[-C--:B------:R-:W-:Y:S02]  /*02e0*/  FSETP.GEU.AND P1, PT, R4, -R8.reuse, PT ;  /* 0x800000080400720b */ /* 0x080fe40003f2e000 */
[----:B------:R-:W-:Y:S01]  /*02f0*/  FSETP.GEU.AND P2, PT, R5, -R8, PT ;  /* 0x800000080500720b */ /* 0x000fe20003f4e000 */
[----:B------:R-:W-:Y:S01]  /*0300*/  @!P0 FMUL R14, R14, 16777216 ;  /* 0x4b8000000e0e8820 */ /* 0x000fe20000400000 */
[----:B------:R-:W-:Y:S02]  /*0310*/  FSEL R8, R10, RZ, P1 ;  /* 0x000000ff0a087208 */ /* 0x000fe40000800000 */
[----:B------:R-:W-:-:S03]  /*0320*/  FSEL R4, R11, RZ, P2 ;  /* 0x000000ff0b047208 */ /* 0x000fc60001000000 */
[C---:B--2---:R-:W-:Y:S02]  /*0330*/  FADD R8, -R9.reuse, R8 ;  /* 0x0000000809087221 */ /* 0x044fe40000000100 */
[----:B------:R-:W-:Y:S01]  /*0340*/  FADD R4, -R9, R4 ;  /* 0x0000000409047221 */ /* 0x000fe20000000100 */
[----:B0-----:R-:W-:-:S04]  /*0350*/  FMUL R5, R19, R14 ;  /* 0x0000000e13057220 */ /* 0x001fc80000400000 */
[-C--:B------:R-:W-:Y:S01]  /*0360*/  FMUL R8, R8, R5.reuse ;  /* 0x0000000508087220 */ /* 0x080fe20000400000 */
[----:B------:R-:W-:-:S03]  /*0370*/  FMUL R4, R4, R5 ;  /* 0x0000000504047220 */ /* 0x000fc60000400000 */
[C-C-:B---3--:R-:W-:Y:S01]  /*0380*/  FFMA R8, R12.reuse, R8, R17.reuse ;  /* 0x000000080c087223 */ /* 0x148fe20000000011 */
[----:B------:R-:W-:Y:S01]  /*0390*/  FFMA R9, R12, R4, R17 ;  /* 0x000000040c097223 */ /* 0x000fe20000000011 */
[----:B------:R-:W-:Y:S04]  /*03a0*/  STG.E.64 desc[UR4][R2.64], R10 ;  /* 0x0000000a02007986 */ /* 0x000fe8000c101b04 */
[----:B------:R-:W-:Y:S01]  /*03b0*/  STG.E.64 desc[UR4][R6.64], R8 ;  /* 0x0000000806007986 */ /* 0x000fe2000c101b04 */
[----:B------:R-:W-:Y:S05]  /*03c0*/  EXIT ;  /* 0x000000000000794d */ /* 0x000fea0003800000 */
.L_x_0:
[----:B------:R-:W-:-:S00]  /*03d0*/  BRA `(.L_x_0) ;  /* 0xfffffffc00fc7947 */ /* 0x000fc0000383ffff */
[----:B------:R-:W-:-:S00]  /*03e0*/  NOP ;  /* 0x0000000000007918 */ /* 0x000fc00000000000 */
        /* <DEDUP_REMOVED lines=9> */
.L_x_1:


//--------------------- .nv.global.init           --------------------------
	.section	.nv.global.init,"aw",@progbits
.nv.global.init:
	.type		_$_str,@object
	.size		_$_str,(_$_str_$_2 - _$_str)
_$_str:
        /*0000*/ 	.byte	0x5f, 0x5f, 0x43, 0x55, 0x44, 0x41, 0x5f, 0x46, 0x54, 0x5a, 0x00
	.type		_$_str_$_2,@object
	.size		_$_str_$_2,(.L_1 - _$_str_$_2)
_$_str_$_2:
        /*000b*/ 	.byte	0x5f, 0x5f, 0x43, 0x55, 0x44, 0x41, 0x5f, 0x50, 0x52, 0x45, 0x43, 0x5f, 0x53, 0x51, 0x52, 0x54
        /*001b*/ 	.byte	0x00
.L_1:


//--------------------- .nv.constant0.triton_poi_fused__native_batch_norm_legit_no_training_convolution_relu_4 --------------------------
	.section	.nv.constant0.triton_poi_fused__native_batch_norm_legit_no_training_convolution_relu_4,"a",@progbits
	.sectionflags	@""
	.align	4
.nv.constant0.triton_poi_fused__native_batch_norm_legit_no_training_convolution_relu_4:
	.zero		588
